	.headerflags	@"EF_CUDA_TEXMODE_UNIFIED EF_CUDA_64BIT_ADDRESS EF_CUDA_SM80 EF_CUDA_VIRTUAL_SM(EF_CUDA_SM80)"
	.elftype	@"ET_EXEC"


//--------------------- .nv.info                  --------------------------
	.section	.nv.info,"",@"SHT_CUDA_INFO"
	.align	4


	//----- nvinfo : EIATTR_REGCOUNT
	.align		4
        /*0000*/ 	.byte	0x04, 0x2f
        /*0002*/ 	.short	(.L_1 - .L_0)
	.align		4
.L_0:
        /*0004*/ 	.word	index@(read_from_struct)
        /*0008*/ 	.word	0x00000008


	//----- nvinfo : EIATTR_MIN_STACK_SIZE
	.align		4
.L_1:
        /*000c*/ 	.byte	0x04, 0x12
        /*000e*/ 	.short	(.L_3 - .L_2)
	.align		4
.L_2:
        /*0010*/ 	.word	index@(read_from_struct)
        /*0014*/ 	.word	0x00000000


	//----- nvinfo : EIATTR_FRAME_SIZE
	.align		4
.L_3:
        /*0018*/ 	.byte	0x04, 0x11
        /*001a*/ 	.short	(.L_5 - .L_4)
	.align		4
.L_4:
        /*001c*/ 	.word	index@(read_from_struct)
        /*0020*/ 	.word	0x00000000


	//----- nvinfo : EIATTR_MIN_STACK_SIZE
	.align		4
.L_5:
        /*0024*/ 	.byte	0x04, 0x12
        /*0026*/ 	.short	(.L_7 - .L_6)
	.align		4
.L_6:
        /*0028*/ 	.word	index@(read_from_struct)
        /*002c*/ 	.word	0x00000000
.L_7:


//--------------------- .nv.info.read_from_struct --------------------------
	.section	.nv.info.read_from_struct,"",@"SHT_CUDA_INFO"
	.sectionflags	@""
	.align	4


	//----- nvinfo : EIATTR_CUDA_API_VERSION
	.align		4
        /*0000*/ 	.byte	0x04, 0x37
        /*0002*/ 	.short	(.L_9 - .L_8)
.L_8:
        /*0004*/ 	.word	0x0000007c


	//----- nvinfo : EIATTR_SW2861232_WAR
	.align		4
.L_9:
        /*0008*/ 	.byte	0x01, 0x35
	.zero		2


	//----- nvinfo : EIATTR_PARAM_CBANK
	.align		4
        /*000c*/ 	.byte	0x04, 0x0a
        /*000e*/ 	.short	(.L_11 - .L_10)
	.align		4
.L_10:
        /*0010*/ 	.word	index@(.nv.constant0.read_from_struct)
        /*0014*/ 	.short	0x0160
        /*0016*/ 	.short	0x0040


	//----- nvinfo : EIATTR_CBANK_PARAM_SIZE
	.align		4
.L_11:
        /*0018*/ 	.byte	0x03, 0x19
        /*001a*/ 	.short	0x0040


	//----- nvinfo : EIATTR_KPARAM_INFO
	.align		4
        /*001c*/ 	.byte	0x04, 0x17
        /*001e*/ 	.short	(.L_13 - .L_12)
.L_12:
        /*0020*/ 	.word	0x00000000
        /*0024*/ 	.short	0x0001
        /*0026*/ 	.short	0x0038
        /*0028*/ 	.byte	0x00, 0xf0, 0x21, 0x00


	//----- nvinfo : EIATTR_KPARAM_INFO
	.align		4
.L_13:
        /*002c*/ 	.byte	0x04, 0x17
        /*002e*/ 	.short	(.L_15 - .L_14)
.L_14:
        /*0030*/ 	.word	0x00000000
        /*0034*/ 	.short	0x0000
        /*0036*/ 	.short	0x0000
        /*0038*/ 	.byte	0x00, 0xf0, 0xe1, 0x00


	//----- nvinfo : EIATTR_MAXREG_COUNT
	.align		4
.L_15:
        /*003c*/ 	.byte	0x03, 0x1b
        /*003e*/ 	.short	0x00ff


	//----- nvinfo : EIATTR_EXIT_INSTR_OFFSETS
	.align		4
        /*0040*/ 	.byte	0x04, 0x1c
        /*0042*/ 	.short	(.L_17 - .L_16)


	//   ....[0]....
.L_16:
        /*0044*/ 	.word	0x00000060
.L_17:


//--------------------- .nv.callgraph             --------------------------
	.section	.nv.callgraph,"",@"SHT_CUDA_CALLGRAPH"
	.align	4
	.sectionentsize	8
	.align		4
        /*0000*/ 	.word	0x00000000
	.align		4
        /*0004*/ 	.word	0xffffffff
	.align		4
        /*0008*/ 	.word	0x00000000
	.align		4
        /*000c*/ 	.word	0xfffffffe
	.align		4
        /*0010*/ 	.word	0x00000000
	.align		4
        /*0014*/ 	.word	0xfffffffd
	.align		4
        /*0018*/ 	.word	0x00000000
	.align		4
        /*001c*/ 	.word	0xfffffffc


//--------------------- .nv.rel.action            --------------------------
	.section	.nv.rel.action,"",@"SHT_CUDA_RELOCINFO"
	.align	8
	.sectionentsize	8
        /*0000*/ 	.byte	0x73, 0x00, 0x00, 0x00, 0x00, 0x00, 0x00, 0x00, 0x00, 0x00, 0x00, 0x11, 0x25, 0x00, 0x05, 0x36


//--------------------- .nv.constant0.read_from_struct --------------------------
	.section	.nv.constant0.read_from_struct,"a",@progbits
	.sectionflags	@""
	.align	4
.nv.constant0.read_from_struct:
	.zero		416


//--------------------- .text.read_from_struct    --------------------------
	.section	.text.read_from_struct,"ax",@progbits
	.sectioninfo	@"SHI_REGISTERS=8"
	.align	128
        .global         read_from_struct
        .type           read_from_struct,@function
        .size           read_from_struct,(.L_x_1 - read_from_struct)
        .other          read_from_struct,@"STO_CUDA_ENTRY STV_DEFAULT"
read_from_struct:
.text.read_from_struct:
[----:B------:R-:W-:Y:S02]  /*0000*/  IMAD.MOV.U32 R1, RZ, RZ, c[0x0][0x28] ;  /* 0x00000a00ff017624 */ /* 0x000fe400078e00ff */
[----:B------:R-:W-:Y:S01]  /*0010*/  IMAD.MOV.U32 R5, RZ, RZ, c[0x0][0x16c] ;  /* 0x00005b00ff057624 */ /* 0x000fe200078e00ff */
[----:B------:R-:W-:Y:S01]  /*0020*/  MOV R2, c[0x0][0x198] ;  /* 0x0000660000027a02 */ /* 0x000fe20000000f00 */
[----:B------:R-:W-:Y:S01]  /*0030*/  ULDC.64 UR4, c[0x0][0x118] ;  /* 0x0000460000047ab9 */ /* 0x000fe20000000a00 */
[----:B------:R-:W-:-:S05]  /*0040*/  MOV R3, c[0x0][0x19c] ;  /* 0x0000670000037a02 */ /* 0x000fca0000000f00 */
[----:B------:R-:W-:Y:S01]  /*0050*/  STG.E [R2.64], R5 ;  /* 0x0000000502007986 */ /* 0x000fe2000c101904 */
[----:B------:R-:W-:Y:S05]  /*0060*/  EXIT ;  /* 0x000000000000794d */ /* 0x000fea0003800000 */
.L_x_0:
[----:B------:R-:W-:-:S00]  /*0070*/  BRA `(.L_x_0) ;  /* 0xfffffff000007947 */ /* 0x000fc0000383ffff */
[----:B------:R-:W-:-:S00]  /*0080*/  NOP ;  /* 0x0000000000007918 */ /* 0x000fc00000000000 */
[----:B------:R-:W-:-:S00]  /*0090*/  NOP ;  /* 0x0000000000007918 */ /* 0x000fc00000000000 */
[----:B------:R-:W-:-:S00]  /*00a0*/  NOP ;  /* 0x0000000000007918 */ /* 0x000fc00000000000 */
[----:B------:R-:W-:-:S00]  /*00b0*/  NOP ;  /* 0x0000000000007918 */ /* 0x000fc00000000000 */
[----:B------:R-:W-:-:S00]  /*00c0*/  NOP ;  /* 0x0000000000007918 */ /* 0x000fc00000000000 */
[----:B------:R-:W-:-:S00]  /*00d0*/  NOP ;  /* 0x0000000000007918 */ /* 0x000fc00000000000 */
[----:B------:R-:W-:-:S00]  /*00e0*/  NOP ;  /* 0x0000000000007918 */ /* 0x000fc00000000000 */
[----:B------:R-:W-:-:S00]  /*00f0*/  NOP ;  /* 0x0000000000007918 */ /* 0x000fc00000000000 */
.L_x_1:
